//
// Generated by NVIDIA NVVM Compiler
//
// Compiler Build ID: CL-36424714
// Cuda compilation tools, release 13.0, V13.0.88
// Based on NVVM 20.0.0
//

.version 9.0
.target sm_100
.address_size 64

	// .globl	_Z3fooPfS_S_
.extern .func  (.param .b32 func_retval0) vprintf
(
	.param .b64 vprintf_param_0,
	.param .b64 vprintf_param_1
)
;
.global .align 1 .b8 $str[54] = {37, 117, 44, 32, 37, 108, 117, 44, 32, 37, 108, 117, 44, 32, 37, 108, 117, 44, 32, 37, 108, 117, 44, 32, 37, 108, 117, 44, 32, 37, 108, 117, 44, 32, 37, 108, 117, 44, 32, 37, 108, 117, 44, 32, 37, 108, 117, 44, 32, 37, 108, 117, 10};

.visible .entry _Z3fooPfS_S_(
	.param .u64 .ptr .align 1 _Z3fooPfS_S__param_0,
	.param .u64 .ptr .align 1 _Z3fooPfS_S__param_1,
	.param .u64 .ptr .align 1 _Z3fooPfS_S__param_2
)
{
	.local .align 8 .b8 	__local_depot0[88];
	.reg .b64 	%SP;
	.reg .b64 	%SPL;
	.reg .pred 	%p<2>;
	.reg .b32 	%r<8>;
	.reg .b32 	%f<10>;
	.reg .b64 	%rd<26>;

	mov.u64 	%SPL, __local_depot0;
	cvta.local.u64 	%SP, %SPL;
	ld.param.u64 	%rd2, [_Z3fooPfS_S__param_1];
	ld.param.u64 	%rd3, [_Z3fooPfS_S__param_2];
	mov.u32 	%r2, %ntid.x;
	mov.u32 	%r3, %ctaid.x;
	mov.u32 	%r4, %tid.x;
	mad.lo.s32 	%r1, %r2, %r3, %r4;
	setp.gt.s32 	%p1, %r1, 31;
	@%p1 bra 	$L__BB0_2;
	ld.param.u64 	%rd25, [_Z3fooPfS_S__param_0];
	add.u64 	%rd14, %SP, 0;
	add.u64 	%rd15, %SPL, 0;
	cvta.to.global.u64 	%rd16, %rd25;
	cvta.to.global.u64 	%rd17, %rd2;
	cvta.to.global.u64 	%rd18, %rd3;
	shl.b32 	%r5, %r1, 10;
	// begin inline asm
	mov.u64 %rd4, %globaltimer;
	// end inline asm
	mul.wide.s32 	%rd19, %r5, 4;
	add.s64 	%rd20, %rd16, %rd19;
	ld.global.f32 	%f1, [%rd20];
	// begin inline asm
	mov.u64 %rd5, %globaltimer;
	// end inline asm
	add.s64 	%rd21, %rd17, %rd19;
	ld.global.f32 	%f2, [%rd21];
	// begin inline asm
	mov.u64 %rd6, %globaltimer;
	// end inline asm
	add.f32 	%f3, %f1, %f2;
	add.s64 	%rd22, %rd18, %rd19;
	st.global.f32 	[%rd22], %f3;
	// begin inline asm
	mov.u64 %rd7, %globaltimer;
	// end inline asm
	ld.global.f32 	%f4, [%rd20+131072];
	// begin inline asm
	mov.u64 %rd8, %globaltimer;
	// end inline asm
	ld.global.f32 	%f5, [%rd21+131072];
	// begin inline asm
	mov.u64 %rd9, %globaltimer;
	// end inline asm
	add.f32 	%f6, %f4, %f5;
	st.global.f32 	[%rd22+131072], %f6;
	// begin inline asm
	mov.u64 %rd10, %globaltimer;
	// end inline asm
	ld.global.f32 	%f7, [%rd20+262144];
	// begin inline asm
	mov.u64 %rd11, %globaltimer;
	// end inline asm
	ld.global.f32 	%f8, [%rd21+262144];
	// begin inline asm
	mov.u64 %rd12, %globaltimer;
	// end inline asm
	add.f32 	%f9, %f7, %f8;
	st.global.f32 	[%rd22+262144], %f9;
	// begin inline asm
	mov.u64 %rd13, %globaltimer;
	// end inline asm
	st.local.u32 	[%rd15], %r1;
	st.local.u64 	[%rd15+8], %rd4;
	st.local.u64 	[%rd15+16], %rd5;
	st.local.u64 	[%rd15+24], %rd6;
	st.local.u64 	[%rd15+32], %rd7;
	st.local.u64 	[%rd15+40], %rd8;
	st.local.u64 	[%rd15+48], %rd9;
	st.local.u64 	[%rd15+56], %rd10;
	st.local.u64 	[%rd15+64], %rd11;
	st.local.u64 	[%rd15+72], %rd12;
	st.local.u64 	[%rd15+80], %rd13;
	mov.u64 	%rd23, $str;
	cvta.global.u64 	%rd24, %rd23;
	{ // callseq 0, 0
	.param .b64 param0;
	st.param.b64 	[param0], %rd24;
	.param .b64 param1;
	st.param.b64 	[param1], %rd14;
	.param .b32 retval0;
	call.uni (retval0), 
	vprintf, 
	(
	param0, 
	param1
	);
	ld.param.b32 	%r6, [retval0];
	} // callseq 0
$L__BB0_2:
	ret;

}


// ===== COMPILED SASS (sm_100) =====

	.target	sm_100

	.elftype	@"ET_EXEC"


//--------------------- .note.nv.tkinfo           --------------------------
	.section	.note.nv.tkinfo,"",@"SHT_NOTE"
	.sectionflags	@"SHF_NOTE_NV_TKINFO"
	.tkinfo
        /*0018*/ 	.word	0x00000002
        /*0030*/ 	.string	""
        /*0030*/ 	.string	"ptxas"
        /*0030*/ 	.string	"Cuda compilation tools, release 13.0, V13.0.88"
        /*0030*/ 	.string	"Build cuda_13.0.r13.0/compiler.36424714_0"
        /*0030*/ 	.string	"-arch sm_100 -m 64 "



//--------------------- .note.nv.cuinfo           --------------------------
	.section	.note.nv.cuinfo,"",@"SHT_NOTE"
	.sectionflags	@"SHF_NOTE_NV_CUINFO"
        /*0018*/ 	.short	0x0002
        /*001a*/ 	.short	0x0064
        /*001c*/ 	.short	0x0082
	.zero		2


//--------------------- .nv.info                  --------------------------
	.section	.nv.info,"",@"SHT_CUDA_INFO"
	.align	4


	//----- nvinfo : EIATTR_REGCOUNT
	.align		4
        /*0000*/ 	.byte	0x04, 0x2f
        /*0002*/ 	.short	(.L_2 - .L_1)
	.align		4
.L_1:
        /*0004*/ 	.word	index@(_Z3fooPfS_S_)
        /*0008*/ 	.word	0x0000001d


	//----- nvinfo : EIATTR_FRAME_SIZE
	.align		4
.L_2:
        /*000c*/ 	.byte	0x04, 0x11
        /*000e*/ 	.short	(.L_4 - .L_3)
	.align		4
.L_3:
        /*0010*/ 	.word	index@(_Z3fooPfS_S_)
        /*0014*/ 	.word	0x00000058


	//----- nvinfo : EIATTR_MIN_STACK_SIZE
	.align		4
.L_4:
        /*0018*/ 	.byte	0x04, 0x12
        /*001a*/ 	.short	(.L_6 - .L_5)
	.align		4
.L_5:
        /*001c*/ 	.word	index@(_Z3fooPfS_S_)
        /*0020*/ 	.word	0x00000058
.L_6:


//--------------------- .nv.compat                --------------------------
	.section	.nv.compat,"",@"SHT_CUDA_COMPAT_INFO"
	.align	4
        /*0000*/ 	.byte	0x02, 0x09, 0x00, 0x00, 0x02, 0x02, 0x01, 0x00, 0x02, 0x05, 0x05, 0x00, 0x03, 0x07, 0x01, 0x01
        /*0010*/ 	.byte	0x02, 0x03, 0x00, 0x00, 0x02, 0x06, 0x01, 0x00, 0x04, 0x0b, 0x08, 0x00, 0x09, 0x00, 0x00, 0x00
        /*0020*/ 	.byte	0x00, 0x00, 0x00, 0x00


//--------------------- .nv.info._Z3fooPfS_S_     --------------------------
	.section	.nv.info._Z3fooPfS_S_,"",@"SHT_CUDA_INFO"
	.sectionflags	@""
	.align	4


	//----- nvinfo : EIATTR_CUDA_API_VERSION
	.align		4
        /*0000*/ 	.byte	0x04, 0x37
        /*0002*/ 	.short	(.L_8 - .L_7)
.L_7:
        /*0004*/ 	.word	0x00000082


	//----- nvinfo : EIATTR_KPARAM_INFO
	.align		4
.L_8:
        /*0008*/ 	.byte	0x04, 0x17
        /*000a*/ 	.short	(.L_10 - .L_9)
.L_9:
        /*000c*/ 	.word	0x00000000
        /*0010*/ 	.short	0x0002
        /*0012*/ 	.short	0x0010
        /*0014*/ 	.byte	0x00, 0xf5, 0x21, 0x00


	//----- nvinfo : EIATTR_KPARAM_INFO
	.align		4
.L_10:
        /*0018*/ 	.byte	0x04, 0x17
        /*001a*/ 	.short	(.L_12 - .L_11)
.L_11:
        /*001c*/ 	.word	0x00000000
        /*0020*/ 	.short	0x0001
        /*0022*/ 	.short	0x0008
        /*0024*/ 	.byte	0x00, 0xf5, 0x21, 0x00


	//----- nvinfo : EIATTR_KPARAM_INFO
	.align		4
.L_12:
        /*0028*/ 	.byte	0x04, 0x17
        /*002a*/ 	.short	(.L_14 - .L_13)
.L_13:
        /*002c*/ 	.word	0x00000000
        /*0030*/ 	.short	0x0000
        /*0032*/ 	.short	0x0000
        /*0034*/ 	.byte	0x00, 0xf5, 0x21, 0x00


	//----- nvinfo : EIATTR_SPARSE_MMA_MASK
	.align		4
.L_14:
        /*0038*/ 	.byte	0x03, 0x50
        /*003a*/ 	.short	0x0000


	//----- nvinfo : EIATTR_MAXREG_COUNT
	.align		4
        /*003c*/ 	.byte	0x03, 0x1b
        /*003e*/ 	.short	0x00ff


	//----- nvinfo : EIATTR_EXTERNS
	.align		4
        /*0040*/ 	.byte	0x04, 0x0f
        /*0042*/ 	.short	(.L_16 - .L_15)


	//   ....[0]....
	.align		4
.L_15:
        /*0044*/ 	.word	index@(vprintf)


	//----- nvinfo : EIATTR_MERCURY_ISA_VERSION
	.align		4
.L_16:
        /*0048*/ 	.byte	0x03, 0x5f
        /*004a*/ 	.short	0x0101


	//----- nvinfo : EIATTR_VRC_CTA_INIT_COUNT
	.align		4
        /*004c*/ 	.byte	0x02, 0x4a
	.zero		1
	.zero		1


	//----- nvinfo : EIATTR_SYSCALL_OFFSETS
	.align		4
        /*0050*/ 	.byte	0x04, 0x46
        /*0052*/ 	.short	(.L_18 - .L_17)


	//   ....[0]....
.L_17:
        /*0054*/ 	.word	0x000003c0


	//----- nvinfo : EIATTR_EXIT_INSTR_OFFSETS
	.align		4
.L_18:
        /*0058*/ 	.byte	0x04, 0x1c
        /*005a*/ 	.short	(.L_20 - .L_19)


	//   ....[0]....
.L_19:
        /*005c*/ 	.word	0x000000b0


	//   ....[1]....
        /*0060*/ 	.word	0x000003d0


	//----- nvinfo : EIATTR_CRS_STACK_SIZE
	.align		4
.L_20:
        /*0064*/ 	.byte	0x04, 0x1e
        /*0066*/ 	.short	(.L_22 - .L_21)
.L_21:
        /*0068*/ 	.word	0x00000000


	//----- nvinfo : EIATTR_CBANK_PARAM_SIZE
	.align		4
.L_22:
        /*006c*/ 	.byte	0x03, 0x19
        /*006e*/ 	.short	0x0018


	//----- nvinfo : EIATTR_PARAM_CBANK
	.align		4
        /*0070*/ 	.byte	0x04, 0x0a
        /*0072*/ 	.short	(.L_24 - .L_23)
	.align		4
.L_23:
        /*0074*/ 	.word	index@(.nv.constant0._Z3fooPfS_S_)
        /*0078*/ 	.short	0x0380
        /*007a*/ 	.short	0x0018


	//----- nvinfo : EIATTR_SW_WAR
	.align		4
.L_24:
        /*007c*/ 	.byte	0x04, 0x36
        /*007e*/ 	.short	(.L_26 - .L_25)
.L_25:
        /*0080*/ 	.word	0x00000008
.L_26:


//--------------------- .nv.callgraph             --------------------------
	.section	.nv.callgraph,"",@"SHT_CUDA_CALLGRAPH"
	.align	4
	.sectionentsize	8
	.align		4
        /*0000*/ 	.word	0x00000000
	.align		4
        /*0004*/ 	.word	0xffffffff
	.align		4
        /*0008*/ 	.word	index@(_Z3fooPfS_S_)
	.align		4
        /*000c*/ 	.word	index@(vprintf)
	.align		4
        /*0010*/ 	.word	0x00000000
	.align		4
        /*0014*/ 	.word	0xfffffffe
	.align		4
        /*0018*/ 	.word	0x00000000
	.align		4
        /*001c*/ 	.word	0xfffffffd
	.align		4
        /*0020*/ 	.word	0x00000000
	.align		4
        /*0024*/ 	.word	0xfffffffc


//--------------------- .nv.constant4             --------------------------
	.section	.nv.constant4,"a",@progbits
	.align	8
	.align		8
.nv.constant4:
        /*0000*/ 	.dword	vprintf
	.align		8
        /*0008*/ 	.dword	$str


//--------------------- .text._Z3fooPfS_S_        --------------------------
	.section	.text._Z3fooPfS_S_,"ax",@progbits
	.align	128
        .global         _Z3fooPfS_S_
        .type           _Z3fooPfS_S_,@function
        .size           _Z3fooPfS_S_,(.L_x_2 - _Z3fooPfS_S_)
        .other          _Z3fooPfS_S_,@"STO_CUDA_ENTRY STV_DEFAULT"
_Z3fooPfS_S_:
.text._Z3fooPfS_S_:
[----:B------:R-:W0:Y:S01]  /*0000*/  LDC R1, c[0x0][0x37c] ;  /* 0x0000df00ff017b82 */ /* 0x000e220000000800 */
[----:B------:R-:W1:Y:S01]  /*0010*/  S2R R0, SR_CTAID.X ;  /* 0x0000000000007919 */ /* 0x000e620000002500 */
[----:B------:R-:W2:Y:S01]  /*0020*/  LDCU UR5, c[0x0][0x2fc] ;  /* 0x00005f80ff0577ac */ /* 0x000ea20008000800 */
[----:B0-----:R-:W-:Y:S01]  /*0030*/  VIADD R1, R1, 0xffffffa8 ;  /* 0xffffffa801017836 */ /* 0x001fe20000000000 */
[----:B------:R-:W1:Y:S01]  /*0040*/  S2R R3, SR_TID.X ;  /* 0x0000000000037919 */ /* 0x000e620000002100 */
[----:B------:R-:W1:Y:S01]  /*0050*/  LDCU UR6, c[0x0][0x360] ;  /* 0x00006c00ff0677ac */ /* 0x000e620008000800 */
[----:B------:R-:W0:Y:S02]  /*0060*/  LDCU UR4, c[0x0][0x2f8] ;  /* 0x00005f00ff0477ac */ /* 0x000e240008000800 */
[----:B0-----:R-:W-:-:S05]  /*0070*/  IADD3 R6, P1, PT, R1, UR4, RZ ;  /* 0x0000000401067c10 */ /* 0x001fca000ff3e0ff */
[----:B--2---:R-:W-:Y:S02]  /*0080*/  IMAD.X R7, RZ, RZ, UR5, P1 ;  /* 0x00000005ff077e24 */ /* 0x004fe400088e06ff */
[----:B-1----:R-:W-:-:S05]  /*0090*/  IMAD R0, R0, UR6, R3 ;  /* 0x0000000600007c24 */ /* 0x002fca000f8e0203 */
[----:B------:R-:W-:-:S13]  /*00a0*/  ISETP.GT.AND P0, PT, R0, 0x1f, PT ;  /* 0x0000001f0000780c */ /* 0x000fda0003f04270 */
[----:B------:R-:W-:Y:S05]  /*00b0*/  @P0 EXIT ;  /* 0x000000000000094d */ /* 0x000fea0003800000 */
[----:B------:R-:W-:Y:S01]  /*00c0*/  IMAD.SHL.U32 R13, R0, 0x400, RZ ;  /* 0x00000400000d7824 */ /* 0x000fe200078e00ff */
[----:B------:R-:W0:Y:S01]  /*00d0*/  LDCU.64 UR4, c[0x0][0x358] ;  /* 0x00006b00ff0477ac */ /* 0x000e220008000a00 */
[----:B------:R-:W-:Y:S01]  /*00e0*/  NOP ;  /* 0x0000000000007918 */ /* 0x000fe20000000000 */
[----:B------:R-:W-:Y:S01]  /*00f0*/  CS2R R4, SR_GLOBALTIMERLO ;  /* 0x0000000000047805 */ /* 0x000fe20000015200 */
[----:B------:R-:W1:Y:S08]  /*0100*/  LDC.64 R2, c[0x0][0x380] ;  /* 0x0000e000ff027b82 */ /* 0x000e700000000a00 */
[----:B------:R-:W2:Y:S01]  /*0110*/  LDC.64 R24, c[0x0][0x388] ;  /* 0x0000e200ff187b82 */ /* 0x000ea20000000a00 */
[----:B-1----:R-:W-:-:S05]  /*0120*/  IMAD.WIDE R2, R13, 0x4, R2 ;  /* 0x000000040d027825 */ /* 0x002fca00078e0202 */
[----:B0-----:R-:W3:Y:S01]  /*0130*/  LDG.E R12, desc[UR4][R2.64] ;  /* 0x00000004020c7981 */ /* 0x001ee2000c1e1900 */
[----:B------:R-:W-:Y:S01]  /*0140*/  CS2R R8, SR_GLOBALTIMERLO ;  /* 0x0000000000087805 */ /* 0x000fe20000015200 */
[----:B--2---:R-:W-:-:S05]  /*0150*/  IMAD.WIDE R24, R13, 0x4, R24 ;  /* 0x000000040d187825 */ /* 0x004fca00078e0218 */
[----:B------:R-:W3:Y:S01]  /*0160*/  LDG.E R15, desc[UR4][R24.64] ;  /* 0x00000004180f7981 */ /* 0x000ee2000c1e1900 */
[----:B------:R-:W-:Y:S01]  /*0170*/  CS2R R10, SR_GLOBALTIMERLO ;  /* 0x00000000000a7805 */ /* 0x000fe20000015200 */
[----:B------:R-:W0:Y:S01]  /*0180*/  LDC.64 R22, c[0x0][0x390] ;  /* 0x0000e400ff167b82 */ /* 0x000e220000000a00 */
[----:B---3--:R-:W-:Y:S01]  /*0190*/  FADD R15, R12, R15 ;  /* 0x0000000f0c0f7221 */ /* 0x008fe20000000000 */
[----:B0-----:R-:W-:-:S05]  /*01a0*/  IMAD.WIDE R22, R13, 0x4, R22 ;  /* 0x000000040d167825 */ /* 0x001fca00078e0216 */
[----:B------:R0:W-:Y:S01]  /*01b0*/  STG.E desc[UR4][R22.64], R15 ;  /* 0x0000000f16007986 */ /* 0x0001e2000c101904 */
[----:B------:R-:W-:-:S03]  /*01c0*/  CS2R R12, SR_GLOBALTIMERLO ;  /* 0x00000000000c7805 */ /* 0x000fc60000015200 */
[----:B------:R-:W2:Y:S01]  /*01d0*/  LDG.E R18, desc[UR4][R2.64+0x20000] ;  /* 0x0200000402127981 */ /* 0x000ea2000c1e1900 */
[----:B0-----:R-:W-:-:S03]  /*01e0*/  CS2R R14, SR_GLOBALTIMERLO ;  /* 0x00000000000e7805 */ /* 0x001fc60000015200 */
[----:B------:R-:W2:Y:S01]  /*01f0*/  LDG.E R19, desc[UR4][R24.64+0x20000] ;  /* 0x0200000418137981 */ /* 0x000ea2000c1e1900 */
[----:B------:R-:W-:Y:S01]  /*0200*/  CS2R R16, SR_GLOBALTIMERLO ;  /* 0x0000000000107805 */ /* 0x000fe20000015200 */
[----:B--2---:R-:W-:-:S05]  /*0210*/  FADD R19, R18, R19 ;  /* 0x0000001312137221 */ /* 0x004fca0000000000 */
[----:B------:R0:W-:Y:S02]  /*0220*/  STG.E desc[UR4][R22.64+0x20000], R19 ;  /* 0x0200001316007986 */ /* 0x0001e4000c101904 */
[----:B0-----:R-:W-:Y:S02]  /*0230*/  CS2R R18, SR_GLOBALTIMERLO ;  /* 0x0000000000127805 */ /* 0x001fe40000015200 */
[----:B------:R0:W2:Y:S01]  /*0240*/  LDG.E R26, desc[UR4][R2.64+0x40000] ;  /* 0x04000004021a7981 */ /* 0x0000a2000c1e1900 */
[----:B------:R-:W-:-:S03]  /*0250*/  CS2R R20, SR_GLOBALTIMERLO ;  /* 0x0000000000147805 */ /* 0x000fc60000015200 */
[----:B------:R-:W2:Y:S01]  /*0260*/  LDG.E R25, desc[UR4][R24.64+0x40000] ;  /* 0x0400000418197981 */ /* 0x000ea2000c1e1900 */
[----:B0-----:R-:W-:Y:S01]  /*0270*/  CS2R R2, SR_GLOBALTIMERLO ;  /* 0x0000000000027805 */ /* 0x001fe20000015200 */
[----:B--2---:R-:W-:-:S05]  /*0280*/  FADD R25, R26, R25 ;  /* 0x000000191a197221 */ /* 0x004fca0000000000 */
[----:B------:R0:W-:Y:S02]  /*0290*/  STG.E desc[UR4][R22.64+0x40000], R25 ;  /* 0x0400001916007986 */ /* 0x0001e4000c101904 */
[----:B0-----:R-:W-:Y:S02]  /*02a0*/  CS2R R24, SR_GLOBALTIMERLO ;  /* 0x0000000000187805 */ /* 0x001fe40000015200 */
[----:B------:R-:W-:Y:S01]  /*02b0*/  MOV R22, 0x0 ;  /* 0x0000000000167802 */ /* 0x000fe20000000f00 */
[----:B------:R-:W-:Y:S01]  /*02c0*/  STL.64 [R1+0x10], R8 ;  /* 0x0000100801007387 */ /* 0x000fe20000100a00 */
[----:B------:R-:W0:Y:S03]  /*02d0*/  LDCU.64 UR4, c[0x4][0x8] ;  /* 0x01000100ff0477ac */ /* 0x000e260008000a00 */
[----:B------:R-:W-:Y:S01]  /*02e0*/  STL.64 [R1+0x18], R10 ;  /* 0x0000180a01007387 */ /* 0x000fe20000100a00 */
[----:B------:R-:W1:Y:S03]  /*02f0*/  LDC.64 R22, c[0x4][R22] ;  /* 0x0100000016167b82 */ /* 0x000e660000000a00 */
[----:B------:R-:W-:Y:S04]  /*0300*/  STL.64 [R1+0x20], R12 ;  /* 0x0000200c01007387 */ /* 0x000fe80000100a00 */
[----:B------:R-:W-:Y:S04]  /*0310*/  STL.64 [R1+0x28], R14 ;  /* 0x0000280e01007387 */ /* 0x000fe80000100a00 */
[----:B------:R-:W-:Y:S04]  /*0320*/  STL.64 [R1+0x30], R16 ;  /* 0x0000301001007387 */ /* 0x000fe80000100a00 */
[----:B------:R-:W-:Y:S04]  /*0330*/  STL.64 [R1+0x38], R18 ;  /* 0x0000381201007387 */ /* 0x000fe80000100a00 */
[----:B------:R-:W-:Y:S04]  /*0340*/  STL.64 [R1+0x40], R20 ;  /* 0x0000401401007387 */ /* 0x000fe80000100a00 */
[----:B------:R-:W-:Y:S04]  /*0350*/  STL.64 [R1+0x48], R2 ;  /* 0x0000480201007387 */ /* 0x000fe80000100a00 */
[----:B------:R-:W-:Y:S04]  /*0360*/  STL.64 [R1+0x50], R24 ;  /* 0x0000501801007387 */ /* 0x000fe80000100a00 */
[----:B------:R-:W-:Y:S04]  /*0370*/  STL [R1], R0 ;  /* 0x0000000001007387 */ /* 0x000fe80000100800 */
[----:B------:R0:W-:Y:S02]  /*0380*/  STL.64 [R1+0x8], R4 ;  /* 0x0000080401007387 */ /* 0x0001e40000100a00 */
[----:B0-----:R-:W-:-:S02]  /*0390*/  IMAD.U32 R4, RZ, RZ, UR4 ;  /* 0x00000004ff047e24 */ /* 0x001fc4000f8e00ff */
[----:B-1----:R-:W-:-:S07]  /*03a0*/  IMAD.U32 R5, RZ, RZ, UR5 ;  /* 0x00000005ff057e24 */ /* 0x002fce000f8e00ff */
[----:B------:R-:W-:-:S07]  /*03b0*/  LEPC R20, `(.L_x_0) ;  /* 0x000000001014794e */ /* 0x000fce0000000000 */
[----:B------:R-:W-:Y:S05]  /*03c0*/  CALL.ABS.NOINC R22 ;  /* 0x0000000016007343 */ /* 0x000fea0003c00000 */
.L_x_0:
[----:B------:R-:W-:Y:S05]  /*03d0*/  EXIT ;  /* 0x000000000000794d */ /* 0x000fea0003800000 */
.L_x_1:
[----:B------:R-:W-:-:S00]  /*03e0*/  BRA `(.L_x_1) ;  /* 0xfffffffc00fc7947 */ /* 0x000fc0000383ffff */
[----:B------:R-:W-:-:S00]  /*03f0*/  NOP ;  /* 0x0000000000007918 */ /* 0x000fc00000000000 */
        /* <DEDUP_REMOVED lines=8> */
.L_x_2:


//--------------------- .nv.global.init           --------------------------
	.section	.nv.global.init,"aw",@progbits
.nv.global.init:
	.type		$str,@object
	.size		$str,(.L_0 - $str)
$str:
        /*0000*/ 	.byte	0x25, 0x75, 0x2c, 0x20, 0x25, 0x6c, 0x75, 0x2c, 0x20, 0x25, 0x6c, 0x75, 0x2c, 0x20, 0x25, 0x6c
        /*0010*/ 	.byte	0x75, 0x2c, 0x20, 0x25, 0x6c, 0x75, 0x2c, 0x20, 0x25, 0x6c, 0x75, 0x2c, 0x20, 0x25, 0x6c, 0x75
        /*0020*/ 	.byte	0x2c, 0x20, 0x25, 0x6c, 0x75, 0x2c, 0x20, 0x25, 0x6c, 0x75, 0x2c, 0x20, 0x25, 0x6c, 0x75, 0x2c
        /*0030*/ 	.byte	0x20, 0x25, 0x6c, 0x75, 0x0a, 0x00
.L_0:


//--------------------- .nv.shared.reserved.0     --------------------------
	.section	.nv.shared.reserved.0,"aw",@nobits
	.weak		__nv_reservedSMEM_offset_0_alias
	.size		__nv_reservedSMEM_offset_0_alias, 0, 64
	.other		__nv_reservedSMEM_offset_0_alias,@"STO_CUDA_RESERVED_SHARED STV_DEFAULT"
__nv_reservedSMEM_offset_0_alias:
	.zero		0
	.zero		64


//--------------------- .nv.constant0._Z3fooPfS_S_ --------------------------
	.section	.nv.constant0._Z3fooPfS_S_,"a",@progbits
	.sectionflags	@""
	.align	4
.nv.constant0._Z3fooPfS_S_:
	.zero		920


//--------------------- SYMBOLS --------------------------

	.type		.nv.reservedSmem.offset0,@object
	.size		.nv.reservedSmem.offset0,0x4
	.type		vprintf,@function
